	.headerflags	@"EF_CUDA_TEXMODE_UNIFIED EF_CUDA_64BIT_ADDRESS EF_CUDA_ACCELERATORS EF_CUDA_SM90 EF_CUDA_VIRTUAL_SM(EF_CUDA_SM90)"
	.elftype	@"ET_EXEC"


//--------------------- .nv.info                  --------------------------
	.section	.nv.info,"",@"SHT_CUDA_INFO"
	.align	4


	//----- nvinfo : EIATTR_REGCOUNT
	.align		4
        /*0000*/ 	.byte	0x04, 0x2f
        /*0002*/ 	.short	(.L_1 - .L_0)
	.align		4
.L_0:
        /*0004*/ 	.word	index@(triton_poi_fused_add_relu_0)
        /*0008*/ 	.word	0x0000000c


	//----- nvinfo : EIATTR_MIN_STACK_SIZE
	.align		4
.L_1:
        /*000c*/ 	.byte	0x04, 0x12
        /*000e*/ 	.short	(.L_3 - .L_2)
	.align		4
.L_2:
        /*0010*/ 	.word	index@(triton_poi_fused_add_relu_0)
        /*0014*/ 	.word	0x00000000


	//----- nvinfo : EIATTR_FRAME_SIZE
	.align		4
.L_3:
        /*0018*/ 	.byte	0x04, 0x11
        /*001a*/ 	.short	(.L_5 - .L_4)
	.align		4
.L_4:
        /*001c*/ 	.word	index@(triton_poi_fused_add_relu_0)
        /*0020*/ 	.word	0x00000000


	//----- nvinfo : EIATTR_MIN_STACK_SIZE
	.align		4
.L_5:
        /*0024*/ 	.byte	0x04, 0x12
        /*0026*/ 	.short	(.L_7 - .L_6)
	.align		4
.L_6:
        /*0028*/ 	.word	index@(triton_poi_fused_add_relu_0)
        /*002c*/ 	.word	0x00000000
.L_7:


//--------------------- .nv.info.triton_poi_fused_add_relu_0 --------------------------
	.section	.nv.info.triton_poi_fused_add_relu_0,"",@"SHT_CUDA_INFO"
	.sectionflags	@""
	.align	4


	//----- nvinfo : EIATTR_CUDA_API_VERSION
	.align		4
        /*0000*/ 	.byte	0x04, 0x37
        /*0002*/ 	.short	(.L_9 - .L_8)
.L_8:
        /*0004*/ 	.word	0x0000007c


	//----- nvinfo : EIATTR_KPARAM_INFO
	.align		4
.L_9:
        /*0008*/ 	.byte	0x04, 0x17
        /*000a*/ 	.short	(.L_11 - .L_10)
.L_10:
        /*000c*/ 	.word	0x00000000
        /*0010*/ 	.short	0x0002
        /*0012*/ 	.short	0x0010
        /*0014*/ 	.byte	0x00, 0xf0, 0x11, 0x00


	//----- nvinfo : EIATTR_KPARAM_INFO
	.align		4
.L_11:
        /*0018*/ 	.byte	0x04, 0x17
        /*001a*/ 	.short	(.L_13 - .L_12)
.L_12:
        /*001c*/ 	.word	0x00000000
        /*0020*/ 	.short	0x0001
        /*0022*/ 	.short	0x0008
        /*0024*/ 	.byte	0x00, 0xf4, 0x21, 0x00


	//----- nvinfo : EIATTR_KPARAM_INFO
	.align		4
.L_13:
        /*0028*/ 	.byte	0x04, 0x17
        /*002a*/ 	.short	(.L_15 - .L_14)
.L_14:
        /*002c*/ 	.word	0x00000000
        /*0030*/ 	.short	0x0000
        /*0032*/ 	.short	0x0000
        /*0034*/ 	.byte	0x00, 0xf4, 0x21, 0x00


	//----- nvinfo : EIATTR_SPARSE_MMA_MASK
	.align		4
.L_15:
        /*0038*/ 	.byte	0x03, 0x50
        /*003a*/ 	.short	0x0000


	//----- nvinfo : EIATTR_MAXREG_COUNT
	.align		4
        /*003c*/ 	.byte	0x03, 0x1b
        /*003e*/ 	.short	0x00ff


	//----- nvinfo : EIATTR_EXIT_INSTR_OFFSETS
	.align		4
        /*0040*/ 	.byte	0x04, 0x1c
        /*0042*/ 	.short	(.L_17 - .L_16)


	//   ....[0]....
.L_16:
        /*0044*/ 	.word	0x000001b0


	//   ....[1]....
        /*0048*/ 	.word	0x000001d0


	//----- nvinfo : EIATTR_REQNTID
	.align		4
.L_17:
        /*004c*/ 	.byte	0x04, 0x10
        /*004e*/ 	.short	(.L_19 - .L_18)
.L_18:
        /*0050*/ 	.word	0x00000080
        /*0054*/ 	.word	0x00000001
        /*0058*/ 	.word	0x00000001


	//----- nvinfo : EIATTR_CBANK_PARAM_SIZE
	.align		4
.L_19:
        /*005c*/ 	.byte	0x03, 0x19
        /*005e*/ 	.short	0x0014


	//----- nvinfo : EIATTR_PARAM_CBANK
	.align		4
        /*0060*/ 	.byte	0x04, 0x0a
        /*0062*/ 	.short	(.L_21 - .L_20)
	.align		4
.L_20:
        /*0064*/ 	.word	index@(.nv.constant0.triton_poi_fused_add_relu_0)
        /*0068*/ 	.short	0x0210
        /*006a*/ 	.short	0x0014


	//----- nvinfo : EIATTR_SW_WAR
	.align		4
.L_21:
        /*006c*/ 	.byte	0x04, 0x36
        /*006e*/ 	.short	(.L_23 - .L_22)
.L_22:
        /*0070*/ 	.word	0x00000008
.L_23:


//--------------------- .nv.callgraph             --------------------------
	.section	.nv.callgraph,"",@"SHT_CUDA_CALLGRAPH"
	.align	4
	.sectionentsize	8
	.align		4
        /*0000*/ 	.word	0x00000000
	.align		4
        /*0004*/ 	.word	0xffffffff
	.align		4
        /*0008*/ 	.word	0x00000000
	.align		4
        /*000c*/ 	.word	0xfffffffe
	.align		4
        /*0010*/ 	.word	0x00000000
	.align		4
        /*0014*/ 	.word	0xfffffffd
	.align		4
        /*0018*/ 	.word	0x00000000
	.align		4
        /*001c*/ 	.word	0xfffffffc


//--------------------- .text.triton_poi_fused_add_relu_0 --------------------------
	.section	.text.triton_poi_fused_add_relu_0,"ax",@progbits
	.align	128
        .global         triton_poi_fused_add_relu_0
        .type           triton_poi_fused_add_relu_0,@function
        .size           triton_poi_fused_add_relu_0,(.L_x_1 - triton_poi_fused_add_relu_0)
        .other          triton_poi_fused_add_relu_0,@"STO_CUDA_ENTRY STV_DEFAULT"
triton_poi_fused_add_relu_0:
.text.triton_poi_fused_add_relu_0:
[----:B------:R-:W0:Y:S02]  /*0000*/  LDC R1, c[0x0][0x28] ;  /* 0x00000a00ff017b82 */ /* 0x000e240000000800 */
[----:B------:R-:W1:Y:S01]  /*0010*/  S2R R0, SR_TID.X ;  /* 0x0000000000007919 */ /* 0x000e620000002100 */
[----:B------:R-:W2:Y:S01]  /*0020*/  LDC.64 R2, c[0x0][0x210] ;  /* 0x00008400ff027b82 */ /* 0x000ea20000000a00 */
[----:B------:R-:W-:Y:S01]  /*0030*/  ULDC.64 UR4, c[0x0][0x208] ;  /* 0x0000820000047ab9 */ /* 0x000fe20000000a00 */
[----:B------:R-:W3:Y:S06]  /*0040*/  S2R R7, SR_CTAID.X ;  /* 0x0000000000077919 */ /* 0x000eec0000002500 */
[----:B------:R-:W4:Y:S01]  /*0050*/  LDC.64 R4, c[0x0][0x218] ;  /* 0x00008600ff047b82 */ /* 0x000f220000000a00 */
[----:B-1----:R-:W-:Y:S01]  /*0060*/  IMAD.SHL.U32 R0, R0, 0x2, RZ ;  /* 0x0000000200007824 */ /* 0x002fe200078e00ff */
[----:B---3--:R-:W-:-:S04]  /*0070*/  SHF.R.S32.HI R6, RZ, 0x17, R7 ;  /* 0x00000017ff067819 */ /* 0x008fc80000011407 */
[----:B------:R-:W-:-:S05]  /*0080*/  LOP3.LUT R0, R0, 0xfe, RZ, 0xc0, !PT ;  /* 0x000000fe00007812 */ /* 0x000fca00078ec0ff */
[----:B------:R-:W-:Y:S01]  /*0090*/  IMAD R7, R7, 0x100, R0 ;  /* 0x0000010007077824 */ /* 0x000fe200078e0200 */
[----:B------:R-:W-:-:S03]  /*00a0*/  SGXT R0, R6, 0x1 ;  /* 0x000000010600781a */ /* 0x000fc60000000200 */
[C---:B--2---:R-:W-:Y:S01]  /*00b0*/  IMAD.WIDE R2, R7.reuse, 0x4, R2 ;  /* 0x0000000407027825 */ /* 0x044fe200078e0202 */
[----:B------:R-:W-:Y:S02]  /*00c0*/  LEA.HI R0, R0, R7, RZ, 0x2 ;  /* 0x0000000700007211 */ /* 0x000fe400078f10ff */
[----:B------:R-:W-:Y:S02]  /*00d0*/  ISETP.GE.AND P2, PT, R7, 0x100, PT ;  /* 0x000001000700780c */ /* 0x000fe40003f46270 */
[----:B------:R-:W-:-:S05]  /*00e0*/  LOP3.LUT R0, R0, 0xfffffffc, RZ, 0xc0, !PT ;  /* 0xfffffffc00007812 */ /* 0x000fca00078ec0ff */
[----:B------:R-:W-:Y:S01]  /*00f0*/  IMAD.IADD R9, R7, 0x1, -R0 ;  /* 0x0000000107097824 */ /* 0x000fe200078e0a00 */
[----:B------:R-:W-:-:S03]  /*0100*/  CS2R R6, SRZ ;  /* 0x0000000000067805 */ /* 0x000fc6000001ff00 */
[----:B----4-:R-:W-:Y:S01]  /*0110*/  IMAD.WIDE R4, R9, 0x4, R4 ;  /* 0x0000000409047825 */ /* 0x010fe200078e0204 */
[----:B------:R-:W-:Y:S02]  /*0120*/  CS2R R8, SRZ ;  /* 0x0000000000087805 */ /* 0x000fe4000001ff00 */
[----:B------:R-:W2:Y:S04]  /*0130*/  @!P2 LDG.E.64 R6, desc[UR4][R2.64] ;  /* 0x000000040206a981 */ /* 0x000ea8000c1e1b00 */
[----:B------:R-:W2:Y:S02]  /*0140*/  @!P2 LDG.E.EL.64 R8, desc[UR4][R4.64] ;  /* 0x000000040408a981 */ /* 0x000ea4000c2e1b00 */
[----:B--2---:R-:W-:Y:S01]  /*0150*/  FSETP.GEU.AND P0, PT, R6, -R8, PT ;  /* 0x800000080600720b */ /* 0x004fe20003f0e000 */
[----:B------:R-:W-:Y:S01]  /*0160*/  FADD R6, R8, R6 ;  /* 0x0000000608067221 */ /* 0x000fe20000000000 */
[----:B------:R-:W-:Y:S01]  /*0170*/  FADD R0, R9, R7 ;  /* 0x0000000709007221 */ /* 0x000fe20000000000 */
[----:B------:R-:W-:-:S03]  /*0180*/  FSETP.GEU.AND P1, PT, R7, -R9, PT ;  /* 0x800000090700720b */ /* 0x000fc60003f2e000 */
[----:B------:R-:W-:Y:S02]  /*0190*/  FSEL R6, R6, RZ, P0 ;  /* 0x000000ff06067208 */ /* 0x000fe40000000000 */
[----:B------:R-:W-:Y:S01]  /*01a0*/  FSEL R7, R0, RZ, P1 ;  /* 0x000000ff00077208 */ /* 0x000fe20000800000 */
[----:B------:R-:W-:Y:S07]  /*01b0*/  @P2 EXIT ;  /* 0x000000000000294d */ /* 0x000fee0003800000 */
[----:B------:R-:W-:Y:S01]  /*01c0*/  STG.E.64 desc[UR4][R2.64], R6 ;  /* 0x0000000602007986 */ /* 0x000fe2000c101b04 */
[----:B------:R-:W-:Y:S05]  /*01d0*/  EXIT ;  /* 0x000000000000794d */ /* 0x000fea0003800000 */
.L_x_0:
[----:B------:R-:W-:-:S00]  /*01e0*/  BRA `(.L_x_0) ;  /* 0xfffffffc00fc7947 */ /* 0x000fc0000383ffff */
[----:B------:R-:W-:-:S00]  /*01f0*/  NOP ;  /* 0x0000000000007918 */ /* 0x000fc00000000000 */
        /* <DEDUP_REMOVED lines=8> */
.L_x_1:


//--------------------- .nv.constant0.triton_poi_fused_add_relu_0 --------------------------
	.section	.nv.constant0.triton_poi_fused_add_relu_0,"a",@progbits
	.sectionflags	@""
	.align	4
.nv.constant0.triton_poi_fused_add_relu_0:
	.zero		548
